	.headerflags	@"EF_CUDA_TEXMODE_UNIFIED EF_CUDA_64BIT_ADDRESS EF_CUDA_ACCELERATORS EF_CUDA_SM90 EF_CUDA_VIRTUAL_SM(EF_CUDA_SM90)"
	.elftype	@"ET_EXEC"


//--------------------- .nv.info                  --------------------------
	.section	.nv.info,"",@"SHT_CUDA_INFO"
	.align	4


	//----- nvinfo : EIATTR_REGCOUNT
	.align		4
        /*0000*/ 	.byte	0x04, 0x2f
        /*0002*/ 	.short	(.L_1 - .L_0)
	.align		4
.L_0:
        /*0004*/ 	.word	index@(triton_poi_fused__unsafe_index_add_mul_sub_5)
        /*0008*/ 	.word	0x0000000e


	//----- nvinfo : EIATTR_MIN_STACK_SIZE
	.align		4
.L_1:
        /*000c*/ 	.byte	0x04, 0x12
        /*000e*/ 	.short	(.L_3 - .L_2)
	.align		4
.L_2:
        /*0010*/ 	.word	index@(triton_poi_fused__unsafe_index_add_mul_sub_5)
        /*0014*/ 	.word	0x00000000


	//----- nvinfo : EIATTR_FRAME_SIZE
	.align		4
.L_3:
        /*0018*/ 	.byte	0x04, 0x11
        /*001a*/ 	.short	(.L_5 - .L_4)
	.align		4
.L_4:
        /*001c*/ 	.word	index@(triton_poi_fused__unsafe_index_add_mul_sub_5)
        /*0020*/ 	.word	0x00000000


	//----- nvinfo : EIATTR_MIN_STACK_SIZE
	.align		4
.L_5:
        /*0024*/ 	.byte	0x04, 0x12
        /*0026*/ 	.short	(.L_7 - .L_6)
	.align		4
.L_6:
        /*0028*/ 	.word	index@(triton_poi_fused__unsafe_index_add_mul_sub_5)
        /*002c*/ 	.word	0x00000000
.L_7:


//--------------------- .nv.info.triton_poi_fused__unsafe_index_add_mul_sub_5 --------------------------
	.section	.nv.info.triton_poi_fused__unsafe_index_add_mul_sub_5,"",@"SHT_CUDA_INFO"
	.sectionflags	@""
	.align	4


	//----- nvinfo : EIATTR_CUDA_API_VERSION
	.align		4
        /*0000*/ 	.byte	0x04, 0x37
        /*0002*/ 	.short	(.L_9 - .L_8)
.L_8:
        /*0004*/ 	.word	0x0000007c


	//----- nvinfo : EIATTR_KPARAM_INFO
	.align		4
.L_9:
        /*0008*/ 	.byte	0x04, 0x17
        /*000a*/ 	.short	(.L_11 - .L_10)
.L_10:
        /*000c*/ 	.word	0x00000000
        /*0010*/ 	.short	0x0006
        /*0012*/ 	.short	0x0030
        /*0014*/ 	.byte	0x00, 0xf0, 0x11, 0x00


	//----- nvinfo : EIATTR_KPARAM_INFO
	.align		4
.L_11:
        /*0018*/ 	.byte	0x04, 0x17
        /*001a*/ 	.short	(.L_13 - .L_12)
.L_12:
        /*001c*/ 	.word	0x00000000
        /*0020*/ 	.short	0x0005
        /*0022*/ 	.short	0x0028
        /*0024*/ 	.byte	0x00, 0xf4, 0x21, 0x00


	//----- nvinfo : EIATTR_KPARAM_INFO
	.align		4
.L_13:
        /*0028*/ 	.byte	0x04, 0x17
        /*002a*/ 	.short	(.L_15 - .L_14)
.L_14:
        /*002c*/ 	.word	0x00000000
        /*0030*/ 	.short	0x0004
        /*0032*/ 	.short	0x0020
        /*0034*/ 	.byte	0x00, 0xf4, 0x21, 0x00


	//----- nvinfo : EIATTR_KPARAM_INFO
	.align		4
.L_15:
        /*0038*/ 	.byte	0x04, 0x17
        /*003a*/ 	.short	(.L_17 - .L_16)
.L_16:
        /*003c*/ 	.word	0x00000000
        /*0040*/ 	.short	0x0003
        /*0042*/ 	.short	0x0018
        /*0044*/ 	.byte	0x00, 0xf4, 0x21, 0x00


	//----- nvinfo : EIATTR_KPARAM_INFO
	.align		4
.L_17:
        /*0048*/ 	.byte	0x04, 0x17
        /*004a*/ 	.short	(.L_19 - .L_18)
.L_18:
        /*004c*/ 	.word	0x00000000
        /*0050*/ 	.short	0x0002
        /*0052*/ 	.short	0x0010
        /*0054*/ 	.byte	0x00, 0xf4, 0x21, 0x00


	//----- nvinfo : EIATTR_KPARAM_INFO
	.align		4
.L_19:
        /*0058*/ 	.byte	0x04, 0x17
        /*005a*/ 	.short	(.L_21 - .L_20)
.L_20:
        /*005c*/ 	.word	0x00000000
        /*0060*/ 	.short	0x0001
        /*0062*/ 	.short	0x0008
        /*0064*/ 	.byte	0x00, 0xf4, 0x21, 0x00


	//----- nvinfo : EIATTR_KPARAM_INFO
	.align		4
.L_21:
        /*0068*/ 	.byte	0x04, 0x17
        /*006a*/ 	.short	(.L_23 - .L_22)
.L_22:
        /*006c*/ 	.word	0x00000000
        /*0070*/ 	.short	0x0000
        /*0072*/ 	.short	0x0000
        /*0074*/ 	.byte	0x00, 0xf4, 0x21, 0x00


	//----- nvinfo : EIATTR_SPARSE_MMA_MASK
	.align		4
.L_23:
        /*0078*/ 	.byte	0x03, 0x50
        /*007a*/ 	.short	0x0000


	//----- nvinfo : EIATTR_MAXREG_COUNT
	.align		4
        /*007c*/ 	.byte	0x03, 0x1b
        /*007e*/ 	.short	0x00ff


	//----- nvinfo : EIATTR_EXIT_INSTR_OFFSETS
	.align		4
        /*0080*/ 	.byte	0x04, 0x1c
        /*0082*/ 	.short	(.L_25 - .L_24)


	//   ....[0]....
.L_24:
        /*0084*/ 	.word	0x000001a0


	//----- nvinfo : EIATTR_REQNTID
	.align		4
.L_25:
        /*0088*/ 	.byte	0x04, 0x10
        /*008a*/ 	.short	(.L_27 - .L_26)
.L_26:
        /*008c*/ 	.word	0x00000100
        /*0090*/ 	.word	0x00000001
        /*0094*/ 	.word	0x00000001


	//----- nvinfo : EIATTR_CBANK_PARAM_SIZE
	.align		4
.L_27:
        /*0098*/ 	.byte	0x03, 0x19
        /*009a*/ 	.short	0x0034


	//----- nvinfo : EIATTR_PARAM_CBANK
	.align		4
        /*009c*/ 	.byte	0x04, 0x0a
        /*009e*/ 	.short	(.L_29 - .L_28)
	.align		4
.L_28:
        /*00a0*/ 	.word	index@(.nv.constant0.triton_poi_fused__unsafe_index_add_mul_sub_5)
        /*00a4*/ 	.short	0x0210
        /*00a6*/ 	.short	0x0034


	//----- nvinfo : EIATTR_SW_WAR
	.align		4
.L_29:
        /*00a8*/ 	.byte	0x04, 0x36
        /*00aa*/ 	.short	(.L_31 - .L_30)
.L_30:
        /*00ac*/ 	.word	0x00000008
.L_31:


//--------------------- .nv.callgraph             --------------------------
	.section	.nv.callgraph,"",@"SHT_CUDA_CALLGRAPH"
	.align	4
	.sectionentsize	8
	.align		4
        /*0000*/ 	.word	0x00000000
	.align		4
        /*0004*/ 	.word	0xffffffff
	.align		4
        /*0008*/ 	.word	0x00000000
	.align		4
        /*000c*/ 	.word	0xfffffffe
	.align		4
        /*0010*/ 	.word	0x00000000
	.align		4
        /*0014*/ 	.word	0xfffffffd
	.align		4
        /*0018*/ 	.word	0x00000000
	.align		4
        /*001c*/ 	.word	0xfffffffc


//--------------------- .text.triton_poi_fused__unsafe_index_add_mul_sub_5 --------------------------
	.section	.text.triton_poi_fused__unsafe_index_add_mul_sub_5,"ax",@progbits
	.align	128
        .global         triton_poi_fused__unsafe_index_add_mul_sub_5
        .type           triton_poi_fused__unsafe_index_add_mul_sub_5,@function
        .size           triton_poi_fused__unsafe_index_add_mul_sub_5,(.L_x_1 - triton_poi_fused__unsafe_index_add_mul_sub_5)
        .other          triton_poi_fused__unsafe_index_add_mul_sub_5,@"STO_CUDA_ENTRY STV_DEFAULT"
triton_poi_fused__unsafe_index_add_mul_sub_5:
.text.triton_poi_fused__unsafe_index_add_mul_sub_5:
[----:B------:R-:W-:Y:S01]  /*0000*/  LDC R1, c[0x0][0x28] ;  /* 0x00000a00ff017b82 */ /* 0x000fe20000000800 */
[----:B------:R-:W1:Y:S07]  /*0010*/  S2R R0, SR_TID.X ;  /* 0x0000000000007919 */ /* 0x000e6e0000002100 */
[----:B------:R-:W2:Y:S01]  /*0020*/  LDC.64 R2, c[0x0][0x220] ;  /* 0x00008800ff027b82 */ /* 0x000ea20000000a00 */
[----:B------:R-:W-:Y:S01]  /*0030*/  ULDC.64 UR4, c[0x0][0x208] ;  /* 0x0000820000047ab9 */ /* 0x000fe20000000a00 */
[----:B------:R-:W3:Y:S06]  /*0040*/  S2R R9, SR_CTAID.X ;  /* 0x0000000000097919 */ /* 0x000eec0000002500 */
[----:B------:R-:W4:Y:S01]  /*0050*/  LDC.64 R4, c[0x0][0x230] ;  /* 0x00008c00ff047b82 */ /* 0x000f220000000a00 */
[----:B-1----:R-:W-:-:S04]  /*0060*/  SHF.L.U32 R0, R0, 0x1, RZ ;  /* 0x0000000100007819 */ /* 0x002fc800000006ff */
[----:B------:R-:W-:-:S04]  /*0070*/  LOP3.LUT R0, R0, 0x1fe, RZ, 0xc0, !PT ;  /* 0x000001fe00007812 */ /* 0x000fc800078ec0ff */
[----:B---3--:R-:W-:-:S05]  /*0080*/  LEA R9, R9, R0, 0x9 ;  /* 0x0000000009097211 */ /* 0x008fca00078e48ff */
[----:B------:R-:W-:-:S04]  /*0090*/  IMAD.HI R6, R9, 0x51eb851f, RZ ;  /* 0x51eb851f09067827 */ /* 0x000fc800078e02ff */
[----:B------:R-:W-:Y:S01]  /*00a0*/  IMAD.HI R0, R9, 0x66666667, RZ ;  /* 0x6666666709007827 */ /* 0x000fe200078e02ff */
[----:B------:R-:W-:-:S04]  /*00b0*/  SHF.R.U32.HI R11, RZ, 0x1f, R6 ;  /* 0x0000001fff0b7819 */ /* 0x000fc80000011606 */
[----:B------:R-:W-:Y:S02]  /*00c0*/  SHF.R.U32.HI R7, RZ, 0x1f, R0 ;  /* 0x0000001fff077819 */ /* 0x000fe40000011600 */
[----:B------:R-:W-:Y:S02]  /*00d0*/  LEA.HI.SX32 R11, R6, R11, 0x1b ;  /* 0x0000000b060b7211 */ /* 0x000fe400078fdaff */
[----:B------:R-:W-:-:S03]  /*00e0*/  LEA.HI.SX32 R0, R0, R7, 0x1e ;  /* 0x0000000700007211 */ /* 0x000fc600078ff2ff */
[----:B--2---:R-:W-:-:S04]  /*00f0*/  IMAD.WIDE R2, R11, 0x4, R2 ;  /* 0x000000040b027825 */ /* 0x004fc800078e0202 */
[----:B------:R-:W-:Y:S02]  /*0100*/  IMAD R7, R0, -0xa, R9 ;  /* 0xfffffff600077824 */ /* 0x000fe400078e0209 */
[----:B------:R-:W2:Y:S02]  /*0110*/  LDG.E.EL R2, desc[UR4][R2.64] ;  /* 0x0000000402027981 */ /* 0x000ea4000c2e1900 */
[----:B----4-:R-:W-:Y:S02]  /*0120*/  IMAD.WIDE R4, R7, 0x4, R4 ;  /* 0x0000000407047825 */ /* 0x010fe400078e0204 */
[----:B------:R-:W1:Y:S04]  /*0130*/  LDC.64 R6, c[0x0][0x238] ;  /* 0x00008e00ff067b82 */ /* 0x000e680000000a00 */
[----:B------:R-:W3:Y:S01]  /*0140*/  LDG.E.EL.64 R4, desc[UR4][R4.64] ;  /* 0x0000000404047981 */ /* 0x000ee2000c2e1b00 */
[----:B-1----:R-:W-:-:S04]  /*0150*/  IMAD.WIDE R6, R9, 0x4, R6 ;  /* 0x0000000409067825 */ /* 0x002fc800078e0206 */
[----:B--2---:R-:W-:-:S04]  /*0160*/  FADD R11, R2, -R2 ;  /* 0x80000002020b7221 */ /* 0x004fc80000000000 */
[-CC-:B---3--:R-:W-:Y:S01]  /*0170*/  FFMA R10, R4, R11.reuse, R2.reuse ;  /* 0x0000000b040a7223 */ /* 0x188fe20000000002 */
[----:B------:R-:W-:-:S05]  /*0180*/  FFMA R11, R5, R11, R2 ;  /* 0x0000000b050b7223 */ /* 0x000fca0000000002 */
[----:B------:R-:W-:Y:S01]  /*0190*/  STG.E.64 desc[UR4][R6.64], R10 ;  /* 0x0000000a06007986 */ /* 0x000fe2000c101b04 */
[----:B------:R-:W-:Y:S05]  /*01a0*/  EXIT ;  /* 0x000000000000794d */ /* 0x000fea0003800000 */
.L_x_0:
[----:B------:R-:W-:-:S00]  /*01b0*/  BRA `(.L_x_0) ;  /* 0xfffffffc00fc7947 */ /* 0x000fc0000383ffff */
[----:B------:R-:W-:-:S00]  /*01c0*/  NOP ;  /* 0x0000000000007918 */ /* 0x000fc00000000000 */
        /* <DEDUP_REMOVED lines=11> */
.L_x_1:


//--------------------- .nv.constant0.triton_poi_fused__unsafe_index_add_mul_sub_5 --------------------------
	.section	.nv.constant0.triton_poi_fused__unsafe_index_add_mul_sub_5,"a",@progbits
	.sectionflags	@""
	.align	4
.nv.constant0.triton_poi_fused__unsafe_index_add_mul_sub_5:
	.zero		580
